//
// Generated by NVIDIA NVVM Compiler
//
// Compiler Build ID: CL-36424714
// Cuda compilation tools, release 13.0, V13.0.88
// Based on NVVM 20.0.0
//

.version 9.0
.target sm_100
.address_size 64

	// .globl	_Z4add1PdS_S_i

.visible .entry _Z4add1PdS_S_i(
	.param .u64 .ptr .align 1 _Z4add1PdS_S_i_param_0,
	.param .u64 .ptr .align 1 _Z4add1PdS_S_i_param_1,
	.param .u64 .ptr .align 1 _Z4add1PdS_S_i_param_2,
	.param .u32 _Z4add1PdS_S_i_param_3
)
{
	.reg .pred 	%p<2>;
	.reg .b32 	%r<6>;
	.reg .b64 	%rd<11>;
	.reg .b64 	%fd<4>;

	ld.param.u64 	%rd1, [_Z4add1PdS_S_i_param_0];
	ld.param.u64 	%rd2, [_Z4add1PdS_S_i_param_1];
	ld.param.u64 	%rd3, [_Z4add1PdS_S_i_param_2];
	ld.param.u32 	%r2, [_Z4add1PdS_S_i_param_3];
	mov.u32 	%r3, %ntid.x;
	mov.u32 	%r4, %ctaid.x;
	mov.u32 	%r5, %tid.x;
	mad.lo.s32 	%r1, %r3, %r4, %r5;
	setp.ge.s32 	%p1, %r1, %r2;
	@%p1 bra 	$L__BB0_2;
	cvta.to.global.u64 	%rd4, %rd1;
	cvta.to.global.u64 	%rd5, %rd2;
	cvta.to.global.u64 	%rd6, %rd3;
	mul.wide.s32 	%rd7, %r1, 8;
	add.s64 	%rd8, %rd4, %rd7;
	ld.global.f64 	%fd1, [%rd8];
	add.s64 	%rd9, %rd5, %rd7;
	ld.global.f64 	%fd2, [%rd9];
	add.f64 	%fd3, %fd1, %fd2;
	add.s64 	%rd10, %rd6, %rd7;
	st.global.f64 	[%rd10], %fd3;
$L__BB0_2:
	ret;

}
	// .globl	_Z4add2PdS_S_i
.visible .entry _Z4add2PdS_S_i(
	.param .u64 .ptr .align 1 _Z4add2PdS_S_i_param_0,
	.param .u64 .ptr .align 1 _Z4add2PdS_S_i_param_1,
	.param .u64 .ptr .align 1 _Z4add2PdS_S_i_param_2,
	.param .u32 _Z4add2PdS_S_i_param_3
)
{
	.reg .pred 	%p<2>;
	.reg .b32 	%r<6>;
	.reg .b64 	%rd<11>;
	.reg .b64 	%fd<4>;

	ld.param.u64 	%rd1, [_Z4add2PdS_S_i_param_0];
	ld.param.u64 	%rd2, [_Z4add2PdS_S_i_param_1];
	ld.param.u64 	%rd3, [_Z4add2PdS_S_i_param_2];
	ld.param.u32 	%r2, [_Z4add2PdS_S_i_param_3];
	mov.u32 	%r3, %ntid.x;
	mov.u32 	%r4, %ctaid.x;
	mov.u32 	%r5, %tid.x;
	mad.lo.s32 	%r1, %r3, %r4, %r5;
	setp.ge.s32 	%p1, %r1, %r2;
	@%p1 bra 	$L__BB1_2;
	cvta.to.global.u64 	%rd4, %rd1;
	cvta.to.global.u64 	%rd5, %rd2;
	cvta.to.global.u64 	%rd6, %rd3;
	mul.wide.s32 	%rd7, %r1, 8;
	add.s64 	%rd8, %rd4, %rd7;
	ld.global.f64 	%fd1, [%rd8];
	add.s64 	%rd9, %rd5, %rd7;
	ld.global.f64 	%fd2, [%rd9];
	add.s64 	%rd10, %rd6, %rd7;
	add.f64 	%fd3, %fd1, %fd2;
	st.global.f64 	[%rd10], %fd3;
$L__BB1_2:
	ret;

}
	// .globl	_Z4add3PdS_S_i
.visible .entry _Z4add3PdS_S_i(
	.param .u64 .ptr .align 1 _Z4add3PdS_S_i_param_0,
	.param .u64 .ptr .align 1 _Z4add3PdS_S_i_param_1,
	.param .u64 .ptr .align 1 _Z4add3PdS_S_i_param_2,
	.param .u32 _Z4add3PdS_S_i_param_3
)
{
	.reg .pred 	%p<2>;
	.reg .b32 	%r<6>;
	.reg .b64 	%rd<11>;
	.reg .b64 	%fd<4>;

	ld.param.u64 	%rd1, [_Z4add3PdS_S_i_param_0];
	ld.param.u64 	%rd2, [_Z4add3PdS_S_i_param_1];
	ld.param.u64 	%rd3, [_Z4add3PdS_S_i_param_2];
	ld.param.u32 	%r2, [_Z4add3PdS_S_i_param_3];
	mov.u32 	%r3, %ntid.x;
	mov.u32 	%r4, %ctaid.x;
	mov.u32 	%r5, %tid.x;
	mad.lo.s32 	%r1, %r3, %r4, %r5;
	setp.ge.s32 	%p1, %r1, %r2;
	@%p1 bra 	$L__BB2_2;
	cvta.to.global.u64 	%rd4, %rd1;
	cvta.to.global.u64 	%rd5, %rd2;
	cvta.to.global.u64 	%rd6, %rd3;
	mul.wide.s32 	%rd7, %r1, 8;
	add.s64 	%rd8, %rd4, %rd7;
	ld.global.f64 	%fd1, [%rd8];
	add.s64 	%rd9, %rd5, %rd7;
	ld.global.f64 	%fd2, [%rd9];
	add.s64 	%rd10, %rd6, %rd7;
	add.f64 	%fd3, %fd1, %fd2;
	st.global.f64 	[%rd10], %fd3;
$L__BB2_2:
	ret;

}


// ===== COMPILED SASS (sm_100) =====

	.target	sm_100

	.elftype	@"ET_EXEC"


//--------------------- .note.nv.tkinfo           --------------------------
	.section	.note.nv.tkinfo,"",@"SHT_NOTE"
	.sectionflags	@"SHF_NOTE_NV_TKINFO"
	.tkinfo
        /*0018*/ 	.word	0x00000002
        /*0030*/ 	.string	""
        /*0030*/ 	.string	"ptxas"
        /*0030*/ 	.string	"Cuda compilation tools, release 13.0, V13.0.88"
        /*0030*/ 	.string	"Build cuda_13.0.r13.0/compiler.36424714_0"
        /*0030*/ 	.string	"-arch sm_100 -m 64 "



//--------------------- .note.nv.cuinfo           --------------------------
	.section	.note.nv.cuinfo,"",@"SHT_NOTE"
	.sectionflags	@"SHF_NOTE_NV_CUINFO"
        /*0018*/ 	.short	0x0002
        /*001a*/ 	.short	0x0064
        /*001c*/ 	.short	0x0082
	.zero		2


//--------------------- .nv.info                  --------------------------
	.section	.nv.info,"",@"SHT_CUDA_INFO"
	.align	4


	//----- nvinfo : EIATTR_REGCOUNT
	.align		4
        /*0000*/ 	.byte	0x04, 0x2f
        /*0002*/ 	.short	(.L_1 - .L_0)
	.align		4
.L_0:
        /*0004*/ 	.word	index@(_Z4add1PdS_S_i)
        /*0008*/ 	.word	0x0000000e


	//----- nvinfo : EIATTR_FRAME_SIZE
	.align		4
.L_1:
        /*000c*/ 	.byte	0x04, 0x11
        /*000e*/ 	.short	(.L_3 - .L_2)
	.align		4
.L_2:
        /*0010*/ 	.word	index@(_Z4add1PdS_S_i)
        /*0014*/ 	.word	0x00000000


	//----- nvinfo : EIATTR_REGCOUNT
	.align		4
.L_3:
        /*0018*/ 	.byte	0x04, 0x2f
        /*001a*/ 	.short	(.L_5 - .L_4)
	.align		4
.L_4:
        /*001c*/ 	.word	index@(_Z4add2PdS_S_i)
        /*0020*/ 	.word	0x0000000e


	//----- nvinfo : EIATTR_FRAME_SIZE
	.align		4
.L_5:
        /*0024*/ 	.byte	0x04, 0x11
        /*0026*/ 	.short	(.L_7 - .L_6)
	.align		4
.L_6:
        /*0028*/ 	.word	index@(_Z4add2PdS_S_i)
        /*002c*/ 	.word	0x00000000


	//----- nvinfo : EIATTR_REGCOUNT
	.align		4
.L_7:
        /*0030*/ 	.byte	0x04, 0x2f
        /*0032*/ 	.short	(.L_9 - .L_8)
	.align		4
.L_8:
        /*0034*/ 	.word	index@(_Z4add3PdS_S_i)
        /*0038*/ 	.word	0x0000000e


	//----- nvinfo : EIATTR_FRAME_SIZE
	.align		4
.L_9:
        /*003c*/ 	.byte	0x04, 0x11
        /*003e*/ 	.short	(.L_11 - .L_10)
	.align		4
.L_10:
        /*0040*/ 	.word	index@(_Z4add3PdS_S_i)
        /*0044*/ 	.word	0x00000000


	//----- nvinfo : EIATTR_MIN_STACK_SIZE
	.align		4
.L_11:
        /*0048*/ 	.byte	0x04, 0x12
        /*004a*/ 	.short	(.L_13 - .L_12)
	.align		4
.L_12:
        /*004c*/ 	.word	index@(_Z4add3PdS_S_i)
        /*0050*/ 	.word	0x00000000


	//----- nvinfo : EIATTR_MIN_STACK_SIZE
	.align		4
.L_13:
        /*0054*/ 	.byte	0x04, 0x12
        /*0056*/ 	.short	(.L_15 - .L_14)
	.align		4
.L_14:
        /*0058*/ 	.word	index@(_Z4add2PdS_S_i)
        /*005c*/ 	.word	0x00000000


	//----- nvinfo : EIATTR_MIN_STACK_SIZE
	.align		4
.L_15:
        /*0060*/ 	.byte	0x04, 0x12
        /*0062*/ 	.short	(.L_17 - .L_16)
	.align		4
.L_16:
        /*0064*/ 	.word	index@(_Z4add1PdS_S_i)
        /*0068*/ 	.word	0x00000000
.L_17:


//--------------------- .nv.compat                --------------------------
	.section	.nv.compat,"",@"SHT_CUDA_COMPAT_INFO"
	.align	4
        /*0000*/ 	.byte	0x02, 0x09, 0x00, 0x00, 0x02, 0x02, 0x01, 0x00, 0x02, 0x05, 0x05, 0x00, 0x03, 0x07, 0x01, 0x01
        /*0010*/ 	.byte	0x02, 0x03, 0x00, 0x00, 0x02, 0x06, 0x01, 0x00, 0x04, 0x0b, 0x08, 0x00, 0x01, 0x00, 0x00, 0x00
        /*0020*/ 	.byte	0x00, 0x00, 0x00, 0x00


//--------------------- .nv.info._Z4add3PdS_S_i   --------------------------
	.section	.nv.info._Z4add3PdS_S_i,"",@"SHT_CUDA_INFO"
	.sectionflags	@""
	.align	4


	//----- nvinfo : EIATTR_CUDA_API_VERSION
	.align		4
        /*0000*/ 	.byte	0x04, 0x37
        /*0002*/ 	.short	(.L_19 - .L_18)
.L_18:
        /*0004*/ 	.word	0x00000082


	//----- nvinfo : EIATTR_KPARAM_INFO
	.align		4
.L_19:
        /*0008*/ 	.byte	0x04, 0x17
        /*000a*/ 	.short	(.L_21 - .L_20)
.L_20:
        /*000c*/ 	.word	0x00000000
        /*0010*/ 	.short	0x0003
        /*0012*/ 	.short	0x0018
        /*0014*/ 	.byte	0x00, 0xf0, 0x11, 0x00


	//----- nvinfo : EIATTR_KPARAM_INFO
	.align		4
.L_21:
        /*0018*/ 	.byte	0x04, 0x17
        /*001a*/ 	.short	(.L_23 - .L_22)
.L_22:
        /*001c*/ 	.word	0x00000000
        /*0020*/ 	.short	0x0002
        /*0022*/ 	.short	0x0010
        /*0024*/ 	.byte	0x00, 0xf5, 0x21, 0x00


	//----- nvinfo : EIATTR_KPARAM_INFO
	.align		4
.L_23:
        /*0028*/ 	.byte	0x04, 0x17
        /*002a*/ 	.short	(.L_25 - .L_24)
.L_24:
        /*002c*/ 	.word	0x00000000
        /*0030*/ 	.short	0x0001
        /*0032*/ 	.short	0x0008
        /*0034*/ 	.byte	0x00, 0xf5, 0x21, 0x00


	//----- nvinfo : EIATTR_KPARAM_INFO
	.align		4
.L_25:
        /*0038*/ 	.byte	0x04, 0x17
        /*003a*/ 	.short	(.L_27 - .L_26)
.L_26:
        /*003c*/ 	.word	0x00000000
        /*0040*/ 	.short	0x0000
        /*0042*/ 	.short	0x0000
        /*0044*/ 	.byte	0x00, 0xf5, 0x21, 0x00


	//----- nvinfo : EIATTR_SPARSE_MMA_MASK
	.align		4
.L_27:
        /*0048*/ 	.byte	0x03, 0x50
        /*004a*/ 	.short	0x0000


	//----- nvinfo : EIATTR_MAXREG_COUNT
	.align		4
        /*004c*/ 	.byte	0x03, 0x1b
        /*004e*/ 	.short	0x00ff


	//----- nvinfo : EIATTR_MERCURY_ISA_VERSION
	.align		4
        /*0050*/ 	.byte	0x03, 0x5f
        /*0052*/ 	.short	0x0101


	//----- nvinfo : EIATTR_VRC_CTA_INIT_COUNT
	.align		4
        /*0054*/ 	.byte	0x02, 0x4a
	.zero		1
	.zero		1


	//----- nvinfo : EIATTR_EXIT_INSTR_OFFSETS
	.align		4
        /*0058*/ 	.byte	0x04, 0x1c
        /*005a*/ 	.short	(.L_29 - .L_28)


	//   ....[0]....
.L_28:
        /*005c*/ 	.word	0x00000070


	//   ....[1]....
        /*0060*/ 	.word	0x00000130


	//----- nvinfo : EIATTR_CBANK_PARAM_SIZE
	.align		4
.L_29:
        /*0064*/ 	.byte	0x03, 0x19
        /*0066*/ 	.short	0x001c


	//----- nvinfo : EIATTR_PARAM_CBANK
	.align		4
        /*0068*/ 	.byte	0x04, 0x0a
        /*006a*/ 	.short	(.L_31 - .L_30)
	.align		4
.L_30:
        /*006c*/ 	.word	index@(.nv.constant0._Z4add3PdS_S_i)
        /*0070*/ 	.short	0x0380
        /*0072*/ 	.short	0x001c


	//----- nvinfo : EIATTR_SW_WAR
	.align		4
.L_31:
        /*0074*/ 	.byte	0x04, 0x36
        /*0076*/ 	.short	(.L_33 - .L_32)
.L_32:
        /*0078*/ 	.word	0x00000008
.L_33:


//--------------------- .nv.info._Z4add2PdS_S_i   --------------------------
	.section	.nv.info._Z4add2PdS_S_i,"",@"SHT_CUDA_INFO"
	.sectionflags	@""
	.align	4


	//----- nvinfo : EIATTR_CUDA_API_VERSION
	.align		4
        /*0000*/ 	.byte	0x04, 0x37
        /*0002*/ 	.short	(.L_35 - .L_34)
.L_34:
        /*0004*/ 	.word	0x00000082


	//----- nvinfo : EIATTR_KPARAM_INFO
	.align		4
.L_35:
        /*0008*/ 	.byte	0x04, 0x17
        /*000a*/ 	.short	(.L_37 - .L_36)
.L_36:
        /*000c*/ 	.word	0x00000000
        /*0010*/ 	.short	0x0003
        /*0012*/ 	.short	0x0018
        /*0014*/ 	.byte	0x00, 0xf0, 0x11, 0x00


	//----- nvinfo : EIATTR_KPARAM_INFO
	.align		4
.L_37:
        /*0018*/ 	.byte	0x04, 0x17
        /*001a*/ 	.short	(.L_39 - .L_38)
.L_38:
        /*001c*/ 	.word	0x00000000
        /*0020*/ 	.short	0x0002
        /*0022*/ 	.short	0x0010
        /*0024*/ 	.byte	0x00, 0xf5, 0x21, 0x00


	//----- nvinfo : EIATTR_KPARAM_INFO
	.align		4
.L_39:
        /*0028*/ 	.byte	0x04, 0x17
        /*002a*/ 	.short	(.L_41 - .L_40)
.L_40:
        /*002c*/ 	.word	0x00000000
        /*0030*/ 	.short	0x0001
        /*0032*/ 	.short	0x0008
        /*0034*/ 	.byte	0x00, 0xf5, 0x21, 0x00


	//----- nvinfo : EIATTR_KPARAM_INFO
	.align		4
.L_41:
        /*0038*/ 	.byte	0x04, 0x17
        /*003a*/ 	.short	(.L_43 - .L_42)
.L_42:
        /*003c*/ 	.word	0x00000000
        /*0040*/ 	.short	0x0000
        /*0042*/ 	.short	0x0000
        /*0044*/ 	.byte	0x00, 0xf5, 0x21, 0x00


	//----- nvinfo : EIATTR_SPARSE_MMA_MASK
	.align		4
.L_43:
        /*0048*/ 	.byte	0x03, 0x50
        /*004a*/ 	.short	0x0000


	//----- nvinfo : EIATTR_MAXREG_COUNT
	.align		4
        /*004c*/ 	.byte	0x03, 0x1b
        /*004e*/ 	.short	0x00ff


	//----- nvinfo : EIATTR_MERCURY_ISA_VERSION
	.align		4
        /*0050*/ 	.byte	0x03, 0x5f
        /*0052*/ 	.short	0x0101


	//----- nvinfo : EIATTR_VRC_CTA_INIT_COUNT
	.align		4
        /*0054*/ 	.byte	0x02, 0x4a
	.zero		1
	.zero		1


	//----- nvinfo : EIATTR_EXIT_INSTR_OFFSETS
	.align		4
        /*0058*/ 	.byte	0x04, 0x1c
        /*005a*/ 	.short	(.L_45 - .L_44)


	//   ....[0]....
.L_44:
        /*005c*/ 	.word	0x00000070


	//   ....[1]....
        /*0060*/ 	.word	0x00000130


	//----- nvinfo : EIATTR_CBANK_PARAM_SIZE
	.align		4
.L_45:
        /*0064*/ 	.byte	0x03, 0x19
        /*0066*/ 	.short	0x001c


	//----- nvinfo : EIATTR_PARAM_CBANK
	.align		4
        /*0068*/ 	.byte	0x04, 0x0a
        /*006a*/ 	.short	(.L_47 - .L_46)
	.align		4
.L_46:
        /*006c*/ 	.word	index@(.nv.constant0._Z4add2PdS_S_i)
        /*0070*/ 	.short	0x0380
        /*0072*/ 	.short	0x001c


	//----- nvinfo : EIATTR_SW_WAR
	.align		4
.L_47:
        /*0074*/ 	.byte	0x04, 0x36
        /*0076*/ 	.short	(.L_49 - .L_48)
.L_48:
        /*0078*/ 	.word	0x00000008
.L_49:


//--------------------- .nv.info._Z4add1PdS_S_i   --------------------------
	.section	.nv.info._Z4add1PdS_S_i,"",@"SHT_CUDA_INFO"
	.sectionflags	@""
	.align	4


	//----- nvinfo : EIATTR_CUDA_API_VERSION
	.align		4
        /*0000*/ 	.byte	0x04, 0x37
        /*0002*/ 	.short	(.L_51 - .L_50)
.L_50:
        /*0004*/ 	.word	0x00000082


	//----- nvinfo : EIATTR_KPARAM_INFO
	.align		4
.L_51:
        /*0008*/ 	.byte	0x04, 0x17
        /*000a*/ 	.short	(.L_53 - .L_52)
.L_52:
        /*000c*/ 	.word	0x00000000
        /*0010*/ 	.short	0x0003
        /*0012*/ 	.short	0x0018
        /*0014*/ 	.byte	0x00, 0xf0, 0x11, 0x00


	//----- nvinfo : EIATTR_KPARAM_INFO
	.align		4
.L_53:
        /*0018*/ 	.byte	0x04, 0x17
        /*001a*/ 	.short	(.L_55 - .L_54)
.L_54:
        /*001c*/ 	.word	0x00000000
        /*0020*/ 	.short	0x0002
        /*0022*/ 	.short	0x0010
        /*0024*/ 	.byte	0x00, 0xf5, 0x21, 0x00


	//----- nvinfo : EIATTR_KPARAM_INFO
	.align		4
.L_55:
        /*0028*/ 	.byte	0x04, 0x17
        /*002a*/ 	.short	(.L_57 - .L_56)
.L_56:
        /*002c*/ 	.word	0x00000000
        /*0030*/ 	.short	0x0001
        /*0032*/ 	.short	0x0008
        /*0034*/ 	.byte	0x00, 0xf5, 0x21, 0x00


	//----- nvinfo : EIATTR_KPARAM_INFO
	.align		4
.L_57:
        /*0038*/ 	.byte	0x04, 0x17
        /*003a*/ 	.short	(.L_59 - .L_58)
.L_58:
        /*003c*/ 	.word	0x00000000
        /*0040*/ 	.short	0x0000
        /*0042*/ 	.short	0x0000
        /*0044*/ 	.byte	0x00, 0xf5, 0x21, 0x00


	//----- nvinfo : EIATTR_SPARSE_MMA_MASK
	.align		4
.L_59:
        /*0048*/ 	.byte	0x03, 0x50
        /*004a*/ 	.short	0x0000


	//----- nvinfo : EIATTR_MAXREG_COUNT
	.align		4
        /*004c*/ 	.byte	0x03, 0x1b
        /*004e*/ 	.short	0x00ff


	//----- nvinfo : EIATTR_MERCURY_ISA_VERSION
	.align		4
        /*0050*/ 	.byte	0x03, 0x5f
        /*0052*/ 	.short	0x0101


	//----- nvinfo : EIATTR_VRC_CTA_INIT_COUNT
	.align		4
        /*0054*/ 	.byte	0x02, 0x4a
	.zero		1
	.zero		1


	//----- nvinfo : EIATTR_EXIT_INSTR_OFFSETS
	.align		4
        /*0058*/ 	.byte	0x04, 0x1c
        /*005a*/ 	.short	(.L_61 - .L_60)


	//   ....[0]....
.L_60:
        /*005c*/ 	.word	0x00000070


	//   ....[1]....
        /*0060*/ 	.word	0x00000130


	//----- nvinfo : EIATTR_CBANK_PARAM_SIZE
	.align		4
.L_61:
        /*0064*/ 	.byte	0x03, 0x19
        /*0066*/ 	.short	0x001c


	//----- nvinfo : EIATTR_PARAM_CBANK
	.align		4
        /*0068*/ 	.byte	0x04, 0x0a
        /*006a*/ 	.short	(.L_63 - .L_62)
	.align		4
.L_62:
        /*006c*/ 	.word	index@(.nv.constant0._Z4add1PdS_S_i)
        /*0070*/ 	.short	0x0380
        /*0072*/ 	.short	0x001c


	//----- nvinfo : EIATTR_SW_WAR
	.align		4
.L_63:
        /*0074*/ 	.byte	0x04, 0x36
        /*0076*/ 	.short	(.L_65 - .L_64)
.L_64:
        /*0078*/ 	.word	0x00000008
.L_65:


//--------------------- .nv.callgraph             --------------------------
	.section	.nv.callgraph,"",@"SHT_CUDA_CALLGRAPH"
	.align	4
	.sectionentsize	8
	.align		4
        /*0000*/ 	.word	0x00000000
	.align		4
        /*0004*/ 	.word	0xffffffff
	.align		4
        /*0008*/ 	.word	0x00000000
	.align		4
        /*000c*/ 	.word	0xfffffffe
	.align		4
        /*0010*/ 	.word	0x00000000
	.align		4
        /*0014*/ 	.word	0xfffffffd
	.align		4
        /*0018*/ 	.word	0x00000000
	.align		4
        /*001c*/ 	.word	0xfffffffc


//--------------------- .text._Z4add3PdS_S_i      --------------------------
	.section	.text._Z4add3PdS_S_i,"ax",@progbits
	.align	128
        .global         _Z4add3PdS_S_i
        .type           _Z4add3PdS_S_i,@function
        .size           _Z4add3PdS_S_i,(.L_x_3 - _Z4add3PdS_S_i)
        .other          _Z4add3PdS_S_i,@"STO_CUDA_ENTRY STV_DEFAULT"
_Z4add3PdS_S_i:
.text._Z4add3PdS_S_i:
[----:B------:R-:W-:Y:S01]  /*0000*/  LDC R1, c[0x0][0x37c] ;  /* 0x0000df00ff017b82 */ /* 0x000fe20000000800 */
[----:B------:R-:W0:Y:S01]  /*0010*/  S2R R11, SR_CTAID.X ;  /* 0x00000000000b7919 */ /* 0x000e220000002500 */
[----:B------:R-:W0:Y:S01]  /*0020*/  LDCU UR4, c[0x0][0x360] ;  /* 0x00006c00ff0477ac */ /* 0x000e220008000800 */
[----:B------:R-:W0:Y:S01]  /*0030*/  S2R R0, SR_TID.X ;  /* 0x0000000000007919 */ /* 0x000e220000002100 */
[----:B------:R-:W1:Y:S01]  /*0040*/  LDCU UR5, c[0x0][0x398] ;  /* 0x00007300ff0577ac */ /* 0x000e620008000800 */
[----:B0-----:R-:W-:-:S05]  /*0050*/  IMAD R11, R11, UR4, R0 ;  /* 0x000000040b0b7c24 */ /* 0x001fca000f8e0200 */
[----:B-1----:R-:W-:-:S13]  /*0060*/  ISETP.GE.AND P0, PT, R11, UR5, PT ;  /* 0x000000050b007c0c */ /* 0x002fda000bf06270 */
[----:B------:R-:W-:Y:S05]  /*0070*/  @P0 EXIT ;  /* 0x000000000000094d */ /* 0x000fea0003800000 */
[----:B------:R-:W0:Y:S01]  /*0080*/  LDC.64 R2, c[0x0][0x380] ;  /* 0x0000e000ff027b82 */ /* 0x000e220000000a00 */
[----:B------:R-:W1:Y:S07]  /*0090*/  LDCU.64 UR4, c[0x0][0x358] ;  /* 0x00006b00ff0477ac */ /* 0x000e6e0008000a00 */
[----:B------:R-:W2:Y:S08]  /*00a0*/  LDC.64 R4, c[0x0][0x388] ;  /* 0x0000e200ff047b82 */ /* 0x000eb00000000a00 */
[----:B------:R-:W3:Y:S01]  /*00b0*/  LDC.64 R6, c[0x0][0x390] ;  /* 0x0000e400ff067b82 */ /* 0x000ee20000000a00 */
[----:B0-----:R-:W-:-:S06]  /*00c0*/  IMAD.WIDE R2, R11, 0x8, R2 ;  /* 0x000000080b027825 */ /* 0x001fcc00078e0202 */
[----:B-1----:R-:W4:Y:S01]  /*00d0*/  LDG.E.64 R2, desc[UR4][R2.64] ;  /* 0x0000000402027981 */ /* 0x002f22000c1e1b00 */
[----:B--2---:R-:W-:-:S06]  /*00e0*/  IMAD.WIDE R4, R11, 0x8, R4 ;  /* 0x000000080b047825 */ /* 0x004fcc00078e0204 */
[----:B------:R-:W4:Y:S01]  /*00f0*/  LDG.E.64 R4, desc[UR4][R4.64] ;  /* 0x0000000404047981 */ /* 0x000f22000c1e1b00 */
[----:B---3--:R-:W-:Y:S01]  /*0100*/  IMAD.WIDE R6, R11, 0x8, R6 ;  /* 0x000000080b067825 */ /* 0x008fe200078e0206 */
[----:B----4-:R-:W-:-:S07]  /*0110*/  DADD R8, R2, R4 ;  /* 0x0000000002087229 */ /* 0x010fce0000000004 */
[----:B------:R-:W-:Y:S01]  /*0120*/  STG.E.64 desc[UR4][R6.64], R8 ;  /* 0x0000000806007986 */ /* 0x000fe2000c101b04 */
[----:B------:R-:W-:Y:S05]  /*0130*/  EXIT ;  /* 0x000000000000794d */ /* 0x000fea0003800000 */
.L_x_0:
[----:B------:R-:W-:-:S00]  /*0140*/  BRA `(.L_x_0) ;  /* 0xfffffffc00fc7947 */ /* 0x000fc0000383ffff */
[----:B------:R-:W-:-:S00]  /*0150*/  NOP ;  /* 0x0000000000007918 */ /* 0x000fc00000000000 */
        /* <DEDUP_REMOVED lines=10> */
.L_x_3:


//--------------------- .text._Z4add2PdS_S_i      --------------------------
	.section	.text._Z4add2PdS_S_i,"ax",@progbits
	.align	128
        .global         _Z4add2PdS_S_i
        .type           _Z4add2PdS_S_i,@function
        .size           _Z4add2PdS_S_i,(.L_x_4 - _Z4add2PdS_S_i)
        .other          _Z4add2PdS_S_i,@"STO_CUDA_ENTRY STV_DEFAULT"
_Z4add2PdS_S_i:
.text._Z4add2PdS_S_i:
        /* <DEDUP_REMOVED lines=20> */
.L_x_1:
        /* <DEDUP_REMOVED lines=12> */
.L_x_4:


//--------------------- .text._Z4add1PdS_S_i      --------------------------
	.section	.text._Z4add1PdS_S_i,"ax",@progbits
	.align	128
        .global         _Z4add1PdS_S_i
        .type           _Z4add1PdS_S_i,@function
        .size           _Z4add1PdS_S_i,(.L_x_5 - _Z4add1PdS_S_i)
        .other          _Z4add1PdS_S_i,@"STO_CUDA_ENTRY STV_DEFAULT"
_Z4add1PdS_S_i:
.text._Z4add1PdS_S_i:
        /* <DEDUP_REMOVED lines=20> */
.L_x_2:
        /* <DEDUP_REMOVED lines=12> */
.L_x_5:


//--------------------- .nv.shared.reserved.0     --------------------------
	.section	.nv.shared.reserved.0,"aw",@nobits
	.weak		__nv_reservedSMEM_offset_0_alias
	.size		__nv_reservedSMEM_offset_0_alias, 0, 64
	.other		__nv_reservedSMEM_offset_0_alias,@"STO_CUDA_RESERVED_SHARED STV_DEFAULT"
__nv_reservedSMEM_offset_0_alias:
	.zero		0
	.zero		64


//--------------------- .nv.constant0._Z4add3PdS_S_i --------------------------
	.section	.nv.constant0._Z4add3PdS_S_i,"a",@progbits
	.sectionflags	@""
	.align	4
.nv.constant0._Z4add3PdS_S_i:
	.zero		924


//--------------------- .nv.constant0._Z4add2PdS_S_i --------------------------
	.section	.nv.constant0._Z4add2PdS_S_i,"a",@progbits
	.sectionflags	@""
	.align	4
.nv.constant0._Z4add2PdS_S_i:
	.zero		924


//--------------------- .nv.constant0._Z4add1PdS_S_i --------------------------
	.section	.nv.constant0._Z4add1PdS_S_i,"a",@progbits
	.sectionflags	@""
	.align	4
.nv.constant0._Z4add1PdS_S_i:
	.zero		924


//--------------------- SYMBOLS --------------------------

	.type		.nv.reservedSmem.offset0,@object
	.size		.nv.reservedSmem.offset0,0x4
